//
// Generated by NVIDIA NVVM Compiler
//
// Compiler Build ID: CL-36424714
// Cuda compilation tools, release 13.0, V13.0.88
// Based on NVVM 20.0.0
//

.version 9.0
.target sm_100
.address_size 64

	// .globl	_Z10diagKernelv
.extern .func  (.param .b32 func_retval0) vprintf
(
	.param .b64 vprintf_param_0,
	.param .b64 vprintf_param_1
)
;
.global .align 1 .b8 $str[44] = {68, 105, 97, 103, 111, 110, 97, 108, 32, 98, 108, 111, 99, 107, 32, 40, 37, 100, 44, 32, 37, 100, 41, 32, 45, 32, 115, 112, 101, 99, 105, 97, 108, 32, 109, 101, 115, 115, 97, 103, 101, 33, 10};
.global .align 1 .b8 $str$1[26] = {66, 108, 111, 99, 107, 32, 40, 37, 100, 44, 32, 37, 100, 41, 32, 45, 32, 110, 111, 114, 109, 97, 108, 46, 10};

.visible .entry _Z10diagKernelv()
{
	.local .align 8 .b8 	__local_depot0[8];
	.reg .b64 	%SP;
	.reg .b64 	%SPL;
	.reg .pred 	%p<2>;
	.reg .b32 	%r<7>;
	.reg .b64 	%rd<9>;

	mov.u64 	%SPL, __local_depot0;
	cvta.local.u64 	%SP, %SPL;
	add.u64 	%rd2, %SP, 0;
	add.u64 	%rd1, %SPL, 0;
	mov.u32 	%r1, %ctaid.x;
	mov.u32 	%r2, %ctaid.y;
	setp.ne.s32 	%p1, %r1, %r2;
	@%p1 bra 	$L__BB0_2;
	st.local.v2.u32 	[%rd1], {%r1, %r1};
	mov.u64 	%rd6, $str;
	cvta.global.u64 	%rd7, %rd6;
	{ // callseq 1, 0
	.param .b64 param0;
	st.param.b64 	[param0], %rd7;
	.param .b64 param1;
	st.param.b64 	[param1], %rd2;
	.param .b32 retval0;
	call.uni (retval0), 
	vprintf, 
	(
	param0, 
	param1
	);
	ld.param.b32 	%r5, [retval0];
	} // callseq 1
	bra.uni 	$L__BB0_3;
$L__BB0_2:
	st.local.v2.u32 	[%rd1], {%r1, %r2};
	mov.u64 	%rd3, $str$1;
	cvta.global.u64 	%rd4, %rd3;
	{ // callseq 0, 0
	.param .b64 param0;
	st.param.b64 	[param0], %rd4;
	.param .b64 param1;
	st.param.b64 	[param1], %rd2;
	.param .b32 retval0;
	call.uni (retval0), 
	vprintf, 
	(
	param0, 
	param1
	);
	ld.param.b32 	%r3, [retval0];
	} // callseq 0
$L__BB0_3:
	ret;

}


// ===== COMPILED SASS (sm_100) =====

	.target	sm_100

	.elftype	@"ET_EXEC"


//--------------------- .note.nv.tkinfo           --------------------------
	.section	.note.nv.tkinfo,"",@"SHT_NOTE"
	.sectionflags	@"SHF_NOTE_NV_TKINFO"
	.tkinfo
        /*0018*/ 	.word	0x00000002
        /*0030*/ 	.string	""
        /*0030*/ 	.string	"ptxas"
        /*0030*/ 	.string	"Cuda compilation tools, release 13.0, V13.0.88"
        /*0030*/ 	.string	"Build cuda_13.0.r13.0/compiler.36424714_0"
        /*0030*/ 	.string	"-arch sm_100 -m 64 "



//--------------------- .note.nv.cuinfo           --------------------------
	.section	.note.nv.cuinfo,"",@"SHT_NOTE"
	.sectionflags	@"SHF_NOTE_NV_CUINFO"
        /*0018*/ 	.short	0x0002
        /*001a*/ 	.short	0x0064
        /*001c*/ 	.short	0x0082
	.zero		2


//--------------------- .nv.info                  --------------------------
	.section	.nv.info,"",@"SHT_CUDA_INFO"
	.align	4


	//----- nvinfo : EIATTR_REGCOUNT
	.align		4
        /*0000*/ 	.byte	0x04, 0x2f
        /*0002*/ 	.short	(.L_3 - .L_2)
	.align		4
.L_2:
        /*0004*/ 	.word	index@(_Z10diagKernelv)
        /*0008*/ 	.word	0x00000018


	//----- nvinfo : EIATTR_FRAME_SIZE
	.align		4
.L_3:
        /*000c*/ 	.byte	0x04, 0x11
        /*000e*/ 	.short	(.L_5 - .L_4)
	.align		4
.L_4:
        /*0010*/ 	.word	index@(_Z10diagKernelv)
        /*0014*/ 	.word	0x00000008


	//----- nvinfo : EIATTR_MIN_STACK_SIZE
	.align		4
.L_5:
        /*0018*/ 	.byte	0x04, 0x12
        /*001a*/ 	.short	(.L_7 - .L_6)
	.align		4
.L_6:
        /*001c*/ 	.word	index@(_Z10diagKernelv)
        /*0020*/ 	.word	0x00000008
.L_7:


//--------------------- .nv.compat                --------------------------
	.section	.nv.compat,"",@"SHT_CUDA_COMPAT_INFO"
	.align	4
        /*0000*/ 	.byte	0x02, 0x09, 0x00, 0x00, 0x02, 0x02, 0x01, 0x00, 0x02, 0x05, 0x05, 0x00, 0x03, 0x07, 0x01, 0x01
        /*0010*/ 	.byte	0x02, 0x03, 0x00, 0x00, 0x02, 0x06, 0x01, 0x00, 0x04, 0x0b, 0x08, 0x00, 0x09, 0x00, 0x00, 0x00
        /*0020*/ 	.byte	0x00, 0x00, 0x00, 0x00


//--------------------- .nv.info._Z10diagKernelv  --------------------------
	.section	.nv.info._Z10diagKernelv,"",@"SHT_CUDA_INFO"
	.sectionflags	@""
	.align	4


	//----- nvinfo : EIATTR_CUDA_API_VERSION
	.align		4
        /*0000*/ 	.byte	0x04, 0x37
        /*0002*/ 	.short	(.L_9 - .L_8)
.L_8:
        /*0004*/ 	.word	0x00000082


	//----- nvinfo : EIATTR_SPARSE_MMA_MASK
	.align		4
.L_9:
        /*0008*/ 	.byte	0x03, 0x50
        /*000a*/ 	.short	0x0000


	//----- nvinfo : EIATTR_MAXREG_COUNT
	.align		4
        /*000c*/ 	.byte	0x03, 0x1b
        /*000e*/ 	.short	0x00ff


	//----- nvinfo : EIATTR_EXTERNS
	.align		4
        /*0010*/ 	.byte	0x04, 0x0f
        /*0012*/ 	.short	(.L_11 - .L_10)


	//   ....[0]....
	.align		4
.L_10:
        /*0014*/ 	.word	index@(vprintf)


	//----- nvinfo : EIATTR_MERCURY_ISA_VERSION
	.align		4
.L_11:
        /*0018*/ 	.byte	0x03, 0x5f
        /*001a*/ 	.short	0x0101


	//----- nvinfo : EIATTR_VRC_CTA_INIT_COUNT
	.align		4
        /*001c*/ 	.byte	0x02, 0x4a
	.zero		1
	.zero		1


	//----- nvinfo : EIATTR_SYSCALL_OFFSETS
	.align		4
        /*0020*/ 	.byte	0x04, 0x46
        /*0022*/ 	.short	(.L_13 - .L_12)


	//   ....[0]....
.L_12:
        /*0024*/ 	.word	0x00000120


	//   ....[1]....
        /*0028*/ 	.word	0x000001b0


	//----- nvinfo : EIATTR_EXIT_INSTR_OFFSETS
	.align		4
.L_13:
        /*002c*/ 	.byte	0x04, 0x1c
        /*002e*/ 	.short	(.L_15 - .L_14)


	//   ....[0]....
.L_14:
        /*0030*/ 	.word	0x00000130


	//   ....[1]....
        /*0034*/ 	.word	0x000001c0


	//----- nvinfo : EIATTR_SW_WAR
	.align		4
.L_15:
        /*0038*/ 	.byte	0x04, 0x36
        /*003a*/ 	.short	(.L_17 - .L_16)
.L_16:
        /*003c*/ 	.word	0x00000008
.L_17:


//--------------------- .nv.callgraph             --------------------------
	.section	.nv.callgraph,"",@"SHT_CUDA_CALLGRAPH"
	.align	4
	.sectionentsize	8
	.align		4
        /*0000*/ 	.word	0x00000000
	.align		4
        /*0004*/ 	.word	0xffffffff
	.align		4
        /*0008*/ 	.word	index@(_Z10diagKernelv)
	.align		4
        /*000c*/ 	.word	index@(vprintf)
	.align		4
        /*0010*/ 	.word	0x00000000
	.align		4
        /*0014*/ 	.word	0xfffffffe
	.align		4
        /*0018*/ 	.word	0x00000000
	.align		4
        /*001c*/ 	.word	0xfffffffd
	.align		4
        /*0020*/ 	.word	0x00000000
	.align		4
        /*0024*/ 	.word	0xfffffffc


//--------------------- .nv.constant4             --------------------------
	.section	.nv.constant4,"a",@progbits
	.align	8
	.align		8
.nv.constant4:
        /*0000*/ 	.dword	vprintf
	.align		8
        /*0008*/ 	.dword	$str
	.align		8
        /*0010*/ 	.dword	$str$1


//--------------------- .text._Z10diagKernelv     --------------------------
	.section	.text._Z10diagKernelv,"ax",@progbits
	.align	128
        .global         _Z10diagKernelv
        .type           _Z10diagKernelv,@function
        .size           _Z10diagKernelv,(.L_x_4 - _Z10diagKernelv)
        .other          _Z10diagKernelv,@"STO_CUDA_ENTRY STV_DEFAULT"
_Z10diagKernelv:
.text._Z10diagKernelv:
[----:B------:R-:W0:Y:S01]  /*0000*/  LDC R1, c[0x0][0x37c] ;  /* 0x0000df00ff017b82 */ /* 0x000e220000000800 */
[----:B------:R-:W1:Y:S01]  /*0010*/  S2R R8, SR_CTAID.X ;  /* 0x0000000000087919 */ /* 0x000e620000002500 */
[----:B------:R-:W2:Y:S01]  /*0020*/  LDCU UR4, c[0x0][0x2f8] ;  /* 0x00005f00ff0477ac */ /* 0x000ea20008000800 */
[----:B0-----:R-:W-:Y:S01]  /*0030*/  VIADD R1, R1, 0xfffffff8 ;  /* 0xfffffff801017836 */ /* 0x001fe20000000000 */
[----:B------:R-:W1:Y:S01]  /*0040*/  S2R R9, SR_CTAID.Y ;  /* 0x0000000000097919 */ /* 0x000e620000002600 */
[----:B------:R-:W0:Y:S03]  /*0050*/  LDCU UR5, c[0x0][0x2fc] ;  /* 0x00005f80ff0577ac */ /* 0x000e260008000800 */
[----:B--2---:R-:W-:-:S05]  /*0060*/  IADD3 R6, P1, PT, R1, UR4, RZ ;  /* 0x0000000401067c10 */ /* 0x004fca000ff3e0ff */
[----:B0-----:R-:W-:Y:S01]  /*0070*/  IMAD.X R7, RZ, RZ, UR5, P1 ;  /* 0x00000005ff077e24 */ /* 0x001fe200088e06ff */
[----:B-1----:R-:W-:-:S13]  /*0080*/  ISETP.NE.AND P0, PT, R8, R9, PT ;  /* 0x000000090800720c */ /* 0x002fda0003f05270 */
[----:B------:R-:W-:Y:S05]  /*0090*/  @P0 BRA `(.L_x_0) ;  /* 0x0000000000280947 */ /* 0x000fea0003800000 */
[----:B------:R-:W-:Y:S01]  /*00a0*/  IMAD.MOV.U32 R9, RZ, RZ, R8 ;  /* 0x000000ffff097224 */ /* 0x000fe200078e0008 */
[----:B------:R-:W-:Y:S01]  /*00b0*/  MOV R0, 0x0 ;  /* 0x0000000000007802 */ /* 0x000fe20000000f00 */
[----:B------:R-:W0:Y:S03]  /*00c0*/  LDCU.64 UR4, c[0x4][0x8] ;  /* 0x01000100ff0477ac */ /* 0x000e260008000a00 */
[----:B------:R1:W-:Y:S01]  /*00d0*/  STL.64 [R1], R8 ;  /* 0x0000000801007387 */ /* 0x0003e20000100a00 */
[----:B------:R1:W2:Y:S01]  /*00e0*/  LDC.64 R2, c[0x4][R0] ;  /* 0x0100000000027b82 */ /* 0x0002a20000000a00 */
[----:B0-----:R-:W-:Y:S01]  /*00f0*/  MOV R4, UR4 ;  /* 0x0000000400047c02 */ /* 0x001fe20008000f00 */
[----:B-1----:R-:W-:-:S07]  /*0100*/  IMAD.U32 R5, RZ, RZ, UR5 ;  /* 0x00000005ff057e24 */ /* 0x002fce000f8e00ff */
[----:B------:R-:W-:-:S07]  /*0110*/  LEPC R20, `(.L_x_1) ;  /* 0x000000001014794e */ /* 0x000fce0000000000 */
[----:B--2---:R-:W-:Y:S05]  /*0120*/  CALL.ABS.NOINC R2 ;  /* 0x0000000002007343 */ /* 0x004fea0003c00000 */
.L_x_1:
[----:B------:R-:W-:Y:S05]  /*0130*/  EXIT ;  /* 0x000000000000794d */ /* 0x000fea0003800000 */
.L_x_0:
[----:B------:R-:W-:Y:S01]  /*0140*/  MOV R0, 0x0 ;  /* 0x0000000000007802 */ /* 0x000fe20000000f00 */
[----:B------:R0:W-:Y:S01]  /*0150*/  STL.64 [R1], R8 ;  /* 0x0000000801007387 */ /* 0x0001e20000100a00 */
[----:B------:R-:W1:Y:S02]  /*0160*/  LDCU.64 UR4, c[0x4][0x10] ;  /* 0x01000200ff0477ac */ /* 0x000e640008000a00 */
[----:B------:R0:W2:Y:S01]  /*0170*/  LDC.64 R2, c[0x4][R0] ;  /* 0x0100000000027b82 */ /* 0x0000a20000000a00 */
[----:B-1----:R-:W-:Y:S01]  /*0180*/  IMAD.U32 R4, RZ, RZ, UR4 ;  /* 0x00000004ff047e24 */ /* 0x002fe2000f8e00ff */
[----:B0-----:R-:W-:-:S07]  /*0190*/  MOV R5, UR5 ;  /* 0x0000000500057c02 */ /* 0x001fce0008000f00 */
[----:B------:R-:W-:-:S07]  /*01a0*/  LEPC R20, `(.L_x_2) ;  /* 0x000000001014794e */ /* 0x000fce0000000000 */
[----:B--2---:R-:W-:Y:S05]  /*01b0*/  CALL.ABS.NOINC R2 ;  /* 0x0000000002007343 */ /* 0x004fea0003c00000 */
.L_x_2:
[----:B------:R-:W-:Y:S05]  /*01c0*/  EXIT ;  /* 0x000000000000794d */ /* 0x000fea0003800000 */
.L_x_3:
[----:B------:R-:W-:-:S00]  /*01d0*/  BRA `(.L_x_3) ;  /* 0xfffffffc00fc7947 */ /* 0x000fc0000383ffff */
[----:B------:R-:W-:-:S00]  /*01e0*/  NOP ;  /* 0x0000000000007918 */ /* 0x000fc00000000000 */
        /* <DEDUP_REMOVED lines=9> */
.L_x_4:


//--------------------- .nv.global.init           --------------------------
	.section	.nv.global.init,"aw",@progbits
.nv.global.init:
	.type		$str$1,@object
	.size		$str$1,($str - $str$1)
$str$1:
        /*0000*/ 	.byte	0x42, 0x6c, 0x6f, 0x63, 0x6b, 0x20, 0x28, 0x25, 0x64, 0x2c, 0x20, 0x25, 0x64, 0x29, 0x20, 0x2d
        /*0010*/ 	.byte	0x20, 0x6e, 0x6f, 0x72, 0x6d, 0x61, 0x6c, 0x2e, 0x0a, 0x00
	.type		$str,@object
	.size		$str,(.L_0 - $str)
$str:
        /*001a*/ 	.byte	0x44, 0x69, 0x61, 0x67, 0x6f, 0x6e, 0x61, 0x6c, 0x20, 0x62, 0x6c, 0x6f, 0x63, 0x6b, 0x20, 0x28
        /*002a*/ 	.byte	0x25, 0x64, 0x2c, 0x20, 0x25, 0x64, 0x29, 0x20, 0x2d, 0x20, 0x73, 0x70, 0x65, 0x63, 0x69, 0x61
        /*003a*/ 	.byte	0x6c, 0x20, 0x6d, 0x65, 0x73, 0x73, 0x61, 0x67, 0x65, 0x21, 0x0a, 0x00
.L_0:


//--------------------- .nv.shared.reserved.0     --------------------------
	.section	.nv.shared.reserved.0,"aw",@nobits
	.weak		__nv_reservedSMEM_offset_0_alias
	.size		__nv_reservedSMEM_offset_0_alias, 0, 64
	.other		__nv_reservedSMEM_offset_0_alias,@"STO_CUDA_RESERVED_SHARED STV_DEFAULT"
__nv_reservedSMEM_offset_0_alias:
	.zero		0
	.zero		64


//--------------------- .nv.constant0._Z10diagKernelv --------------------------
	.section	.nv.constant0._Z10diagKernelv,"a",@progbits
	.sectionflags	@""
	.align	4
.nv.constant0._Z10diagKernelv:
	.zero		896


//--------------------- SYMBOLS --------------------------

	.type		.nv.reservedSmem.offset0,@object
	.size		.nv.reservedSmem.offset0,0x4
	.type		vprintf,@function
